	.headerflags	@"EF_CUDA_TEXMODE_UNIFIED EF_CUDA_64BIT_ADDRESS EF_CUDA_ACCELERATORS EF_CUDA_SM90 EF_CUDA_VIRTUAL_SM(EF_CUDA_SM90)"
	.elftype	@"ET_EXEC"


//--------------------- .nv.info                  --------------------------
	.section	.nv.info,"",@"SHT_CUDA_INFO"
	.align	4


	//----- nvinfo : EIATTR_REGCOUNT
	.align		4
        /*0000*/ 	.byte	0x04, 0x2f
        /*0002*/ 	.short	(.L_3 - .L_2)
	.align		4
.L_2:
        /*0004*/ 	.word	index@(triton_poi_fused_cat_20)
        /*0008*/ 	.word	0x0000001a


	//----- nvinfo : EIATTR_MIN_STACK_SIZE
	.align		4
.L_3:
        /*000c*/ 	.byte	0x04, 0x12
        /*000e*/ 	.short	(.L_5 - .L_4)
	.align		4
.L_4:
        /*0010*/ 	.word	index@(triton_poi_fused_cat_20)
        /*0014*/ 	.word	0x00000000


	//----- nvinfo : EIATTR_FRAME_SIZE
	.align		4
.L_5:
        /*0018*/ 	.byte	0x04, 0x11
        /*001a*/ 	.short	(.L_7 - .L_6)
	.align		4
.L_6:
        /*001c*/ 	.word	index@(triton_poi_fused_cat_20)
        /*0020*/ 	.word	0x00000000


	//----- nvinfo : EIATTR_MIN_STACK_SIZE
	.align		4
.L_7:
        /*0024*/ 	.byte	0x04, 0x12
        /*0026*/ 	.short	(.L_9 - .L_8)
	.align		4
.L_8:
        /*0028*/ 	.word	index@(triton_poi_fused_cat_20)
        /*002c*/ 	.word	0x00000000
.L_9:


//--------------------- .nv.info.triton_poi_fused_cat_20 --------------------------
	.section	.nv.info.triton_poi_fused_cat_20,"",@"SHT_CUDA_INFO"
	.sectionflags	@""
	.align	4


	//----- nvinfo : EIATTR_CUDA_API_VERSION
	.align		4
        /*0000*/ 	.byte	0x04, 0x37
        /*0002*/ 	.short	(.L_11 - .L_10)
.L_10:
        /*0004*/ 	.word	0x0000007c


	//----- nvinfo : EIATTR_KPARAM_INFO
	.align		4
.L_11:
        /*0008*/ 	.byte	0x04, 0x17
        /*000a*/ 	.short	(.L_13 - .L_12)
.L_12:
        /*000c*/ 	.word	0x00000000
        /*0010*/ 	.short	0x0008
        /*0012*/ 	.short	0x0040
        /*0014*/ 	.byte	0x00, 0xf0, 0x11, 0x00


	//----- nvinfo : EIATTR_KPARAM_INFO
	.align		4
.L_13:
        /*0018*/ 	.byte	0x04, 0x17
        /*001a*/ 	.short	(.L_15 - .L_14)
.L_14:
        /*001c*/ 	.word	0x00000000
        /*0020*/ 	.short	0x0007
        /*0022*/ 	.short	0x0038
        /*0024*/ 	.byte	0x00, 0xf4, 0x21, 0x00


	//----- nvinfo : EIATTR_KPARAM_INFO
	.align		4
.L_15:
        /*0028*/ 	.byte	0x04, 0x17
        /*002a*/ 	.short	(.L_17 - .L_16)
.L_16:
        /*002c*/ 	.word	0x00000000
        /*0030*/ 	.short	0x0006
        /*0032*/ 	.short	0x0030
        /*0034*/ 	.byte	0x00, 0xf4, 0x21, 0x00


	//----- nvinfo : EIATTR_KPARAM_INFO
	.align		4
.L_17:
        /*0038*/ 	.byte	0x04, 0x17
        /*003a*/ 	.short	(.L_19 - .L_18)
.L_18:
        /*003c*/ 	.word	0x00000000
        /*0040*/ 	.short	0x0005
        /*0042*/ 	.short	0x0028
        /*0044*/ 	.byte	0x00, 0xf4, 0x21, 0x00


	//----- nvinfo : EIATTR_KPARAM_INFO
	.align		4
.L_19:
        /*0048*/ 	.byte	0x04, 0x17
        /*004a*/ 	.short	(.L_21 - .L_20)
.L_20:
        /*004c*/ 	.word	0x00000000
        /*0050*/ 	.short	0x0004
        /*0052*/ 	.short	0x0020
        /*0054*/ 	.byte	0x00, 0xf4, 0x21, 0x00


	//----- nvinfo : EIATTR_KPARAM_INFO
	.align		4
.L_21:
        /*0058*/ 	.byte	0x04, 0x17
        /*005a*/ 	.short	(.L_23 - .L_22)
.L_22:
        /*005c*/ 	.word	0x00000000
        /*0060*/ 	.short	0x0003
        /*0062*/ 	.short	0x0018
        /*0064*/ 	.byte	0x00, 0xf4, 0x21, 0x00


	//----- nvinfo : EIATTR_KPARAM_INFO
	.align		4
.L_23:
        /*0068*/ 	.byte	0x04, 0x17
        /*006a*/ 	.short	(.L_25 - .L_24)
.L_24:
        /*006c*/ 	.word	0x00000000
        /*0070*/ 	.short	0x0002
        /*0072*/ 	.short	0x0010
        /*0074*/ 	.byte	0x00, 0xf4, 0x21, 0x00


	//----- nvinfo : EIATTR_KPARAM_INFO
	.align		4
.L_25:
        /*0078*/ 	.byte	0x04, 0x17
        /*007a*/ 	.short	(.L_27 - .L_26)
.L_26:
        /*007c*/ 	.word	0x00000000
        /*0080*/ 	.short	0x0001
        /*0082*/ 	.short	0x0008
        /*0084*/ 	.byte	0x00, 0xf4, 0x21, 0x00


	//----- nvinfo : EIATTR_KPARAM_INFO
	.align		4
.L_27:
        /*0088*/ 	.byte	0x04, 0x17
        /*008a*/ 	.short	(.L_29 - .L_28)
.L_28:
        /*008c*/ 	.word	0x00000000
        /*0090*/ 	.short	0x0000
        /*0092*/ 	.short	0x0000
        /*0094*/ 	.byte	0x00, 0xf4, 0x21, 0x00


	//----- nvinfo : EIATTR_SPARSE_MMA_MASK
	.align		4
.L_29:
        /*0098*/ 	.byte	0x03, 0x50
        /*009a*/ 	.short	0x0000


	//----- nvinfo : EIATTR_MAXREG_COUNT
	.align		4
        /*009c*/ 	.byte	0x03, 0x1b
        /*009e*/ 	.short	0x00ff


	//----- nvinfo : EIATTR_EXIT_INSTR_OFFSETS
	.align		4
        /*00a0*/ 	.byte	0x04, 0x1c
        /*00a2*/ 	.short	(.L_31 - .L_30)


	//   ....[0]....
.L_30:
        /*00a4*/ 	.word	0x000007a0


	//----- nvinfo : EIATTR_REQNTID
	.align		4
.L_31:
        /*00a8*/ 	.byte	0x04, 0x10
        /*00aa*/ 	.short	(.L_33 - .L_32)
.L_32:
        /*00ac*/ 	.word	0x00000100
        /*00b0*/ 	.word	0x00000001
        /*00b4*/ 	.word	0x00000001


	//----- nvinfo : EIATTR_CBANK_PARAM_SIZE
	.align		4
.L_33:
        /*00b8*/ 	.byte	0x03, 0x19
        /*00ba*/ 	.short	0x0044


	//----- nvinfo : EIATTR_PARAM_CBANK
	.align		4
        /*00bc*/ 	.byte	0x04, 0x0a
        /*00be*/ 	.short	(.L_35 - .L_34)
	.align		4
.L_34:
        /*00c0*/ 	.word	index@(.nv.constant0.triton_poi_fused_cat_20)
        /*00c4*/ 	.short	0x0210
        /*00c6*/ 	.short	0x0044


	//----- nvinfo : EIATTR_SW_WAR
	.align		4
.L_35:
        /*00c8*/ 	.byte	0x04, 0x36
        /*00ca*/ 	.short	(.L_37 - .L_36)
.L_36:
        /*00cc*/ 	.word	0x00000008
.L_37:


//--------------------- .nv.callgraph             --------------------------
	.section	.nv.callgraph,"",@"SHT_CUDA_CALLGRAPH"
	.align	4
	.sectionentsize	8
	.align		4
        /*0000*/ 	.word	0x00000000
	.align		4
        /*0004*/ 	.word	0xffffffff
	.align		4
        /*0008*/ 	.word	0x00000000
	.align		4
        /*000c*/ 	.word	0xfffffffe
	.align		4
        /*0010*/ 	.word	0x00000000
	.align		4
        /*0014*/ 	.word	0xfffffffd
	.align		4
        /*0018*/ 	.word	0x00000000
	.align		4
        /*001c*/ 	.word	0xfffffffc


//--------------------- .nv.constant4             --------------------------
	.section	.nv.constant4,"a",@progbits
	.align	8
	.align		8
.nv.constant4:
        /*0000*/ 	.dword	_$_str
	.align		8
        /*0008*/ 	.dword	_$_str_$_2


//--------------------- .text.triton_poi_fused_cat_20 --------------------------
	.section	.text.triton_poi_fused_cat_20,"ax",@progbits
	.align	128
        .global         triton_poi_fused_cat_20
        .type           triton_poi_fused_cat_20,@function
        .size           triton_poi_fused_cat_20,(.L_x_1 - triton_poi_fused_cat_20)
        .other          triton_poi_fused_cat_20,@"STO_CUDA_ENTRY STV_DEFAULT"
triton_poi_fused_cat_20:
.text.triton_poi_fused_cat_20:
[----:B------:R-:W-:Y:S01]  /*0000*/  LDC R1, c[0x0][0x28] ;  /* 0x00000a00ff017b82 */ /* 0x000fe20000000800 */
[----:B------:R-:W1:Y:S07]  /*0010*/  S2R R0, SR_TID.X ;  /* 0x0000000000007919 */ /* 0x000e6e0000002100 */
[----:B------:R-:W2:Y:S01]  /*0020*/  LDC.64 R2, c[0x0][0x218] ;  /* 0x00008600ff027b82 */ /* 0x000ea20000000a00 */
[----:B------:R-:W-:Y:S01]  /*0030*/  ULDC.64 UR4, c[0x0][0x208] ;  /* 0x0000820000047ab9 */ /* 0x000fe20000000a00 */
[----:B------:R-:W-:Y:S01]  /*0040*/  ULDC.64 UR6, c[0x0][0x220] ;  /* 0x0000880000067ab9 */ /* 0x000fe20000000a00 */
[----:B------:R-:W3:Y:S05]  /*0050*/  S2R R7, SR_CTAID.X ;  /* 0x0000000000077919 */ /* 0x000eea0000002500 */
[----:B------:R-:W4:Y:S01]  /*0060*/  LDC.64 R16, c[0x0][0x230] ;  /* 0x00008c00ff107b82 */ /* 0x000f220000000a00 */
[----:B-1----:R-:W-:Y:S01]  /*0070*/  IMAD.SHL.U32 R0, R0, 0x2, RZ ;  /* 0x0000000200007824 */ /* 0x002fe200078e00ff */
[----:B---3--:R-:W-:-:S04]  /*0080*/  SHF.R.S32.HI R9, RZ, 0x16, R7 ;  /* 0x00000016ff097819 */ /* 0x008fc80000011407 */
[----:B------:R-:W-:Y:S02]  /*0090*/  LOP3.LUT R0, R0, 0x1fe, RZ, 0xc0, !PT ;  /* 0x000001fe00007812 */ /* 0x000fe400078ec0ff */
[----:B------:R-:W-:-:S03]  /*00a0*/  SGXT R9, R9, 0x1 ;  /* 0x000000010909781a */ /* 0x000fc60000000200 */
[----:B------:R-:W-:-:S05]  /*00b0*/  IMAD R0, R7, 0x200, R0 ;  /* 0x0000020007007824 */ /* 0x000fca00078e0200 */
[----:B------:R-:W-:Y:S02]  /*00c0*/  SHF.R.S32.HI R5, RZ, 0x1f, R0 ;  /* 0x0000001fff057819 */ /* 0x000fe40000011400 */
[-C--:B------:R-:W-:Y:S02]  /*00d0*/  LEA.HI R6, R9, R0.reuse, RZ, 0xd ;  /* 0x0000000009067211 */ /* 0x080fe400078f68ff */
[----:B------:R-:W-:Y:S02]  /*00e0*/  LEA.HI R4, R5, R0, RZ, 0xa ;  /* 0x0000000005047211 */ /* 0x000fe400078f50ff */
[----:B------:R-:W-:Y:S02]  /*00f0*/  SHF.R.S32.HI R8, RZ, 0xd, R6 ;  /* 0x0000000dff087819 */ /* 0x000fe40000011406 */
[----:B------:R-:W-:Y:S02]  /*0100*/  LOP3.LUT R7, R4, 0xfffffc00, RZ, 0xc0, !PT ;  /* 0xfffffc0004077812 */ /* 0x000fe400078ec0ff */
[----:B------:R-:W-:-:S02]  /*0110*/  SHF.R.S32.HI R5, RZ, 0xa, R4 ;  /* 0x0000000aff057819 */ /* 0x000fc40000011404 */
[----:B------:R-:W-:Y:S01]  /*0120*/  LEA.HI R6, R8, R8, RZ, 0x3 ;  /* 0x0000000808067211 */ /* 0x000fe200078f18ff */
[----:B------:R-:W-:Y:S01]  /*0130*/  IMAD.IADD R4, R0, 0x1, -R7 ;  /* 0x0000000100047824 */ /* 0x000fe200078e0a07 */
[----:B------:R-:W-:Y:S02]  /*0140*/  LEA.HI R10, R5, R5, RZ, 0x3 ;  /* 0x00000005050a7211 */ /* 0x000fe400078f18ff */
[----:B------:R-:W-:Y:S02]  /*0150*/  LOP3.LUT R11, R6, 0xfffffff8, RZ, 0xc0, !PT ;  /* 0xfffffff8060b7812 */ /* 0x000fe400078ec0ff */
[----:B------:R-:W-:Y:S02]  /*0160*/  CS2R R6, SRZ ;  /* 0x0000000000067805 */ /* 0x000fe4000001ff00 */
[----:B------:R-:W-:Y:S02]  /*0170*/  LOP3.LUT R10, R10, 0xfffffff8, RZ, 0xc0, !PT ;  /* 0xfffffff80a0a7812 */ /* 0x000fe400078ec0ff */
[----:B------:R-:W-:Y:S01]  /*0180*/  ISETP.GT.AND P1, PT, R4, 0x1ff, PT ;  /* 0x000001ff0400780c */ /* 0x000fe20003f24270 */
[----:B------:R-:W-:-:S02]  /*0190*/  IMAD.IADD R13, R8, 0x1, -R11 ;  /* 0x00000001080d7824 */ /* 0x000fc400078e0a0b */
[----:B------:R-:W-:-:S04]  /*01a0*/  IMAD.IADD R15, R5, 0x1, -R10 ;  /* 0x00000001050f7824 */ /* 0x000fc800078e0a0a */
[----:B--2---:R-:W-:Y:S01]  /*01b0*/  IMAD.WIDE R14, R15, 0x8, R2 ;  /* 0x000000080f0e7825 */ /* 0x004fe200078e0202 */
[----:B------:R-:W-:-:S03]  /*01c0*/  CS2R R10, SRZ ;  /* 0x00000000000a7805 */ /* 0x000fc6000001ff00 */
[----:B------:R-:W-:Y:S02]  /*01d0*/  IMAD.WIDE R12, R13, 0x8, R2 ;  /* 0x000000080d0c7825 */ /* 0x000fe400078e0202 */
[----:B------:R-:W2:Y:S04]  /*01e0*/  @P1 LDG.E.EL.64 R6, desc[UR4][R14.64] ;  /* 0x000000040e061981 */ /* 0x000ea8000c2e1b00 */
[----:B------:R-:W3:Y:S01]  /*01f0*/  @P1 LDG.E.EL.64 R10, desc[UR4][R12.64] ;  /* 0x000000040c0a1981 */ /* 0x000ee2000c2e1b00 */
[----:B------:R-:W-:Y:S01]  /*0200*/  CS2R R2, SRZ ;  /* 0x0000000000027805 */ /* 0x000fe2000001ff00 */
[----:B----4-:R-:W-:-:S05]  /*0210*/  IMAD.WIDE R16, R4, 0x4, R16 ;  /* 0x0000000404107825 */ /* 0x010fca00078e0210 */
[----:B------:R1:W4:Y:S01]  /*0220*/  @P1 LDG.E.EL.64 R2, desc[UR4][R16.64+-0x800] ;  /* 0xfff8000410021981 */ /* 0x000322000c2e1b00 */
[----:B------:R-:W-:-:S04]  /*0230*/  LEA.HI R9, R9, R0, RZ, 0x10 ;  /* 0x0000000009097211 */ /* 0x000fc800078f80ff */
[----:B------:R-:W-:Y:S01]  /*0240*/  SHF.R.S32.HI R9, RZ, 0x10, R9 ;  /* 0x00000010ff097819 */ /* 0x000fe20000011409 */
[----:B-1----:R-:W1:Y:S04]  /*0250*/  LDC.64 R16, c[0x0][0x240] ;  /* 0x00009000ff107b82 */ /* 0x002e680000000a00 */
[----:B------:R-:W-:Y:S02]  /*0260*/  IMAD.SHL.U32 R9, R9, 0x2000, RZ ;  /* 0x0000200009097824 */ /* 0x000fe400078e00ff */
[----:B------:R-:W-:Y:S02]  /*0270*/  IMAD R5, R5, 0x200, R4 ;  /* 0x0000020005057824 */ /* 0x000fe400078e0204 */
[----:B-1----:R-:W-:Y:S01]  /*0280*/  IMAD.WIDE R16, R4, 0x4, R16 ;  /* 0x0000000404107825 */ /* 0x002fe200078e0210 */
[----:B--2---:R-:W-:-:S02]  /*0290*/  SEL R8, R7, RZ, P1 ;  /* 0x000000ff07087207 */ /* 0x004fc40000800000 */
[----:B------:R-:W-:Y:S02]  /*02a0*/  SEL R15, R6, RZ, P1 ;  /* 0x000000ff060f7207 */ /* 0x000fe40000800000 */
[----:B------:R-:W-:Y:S02]  /*02b0*/  SHF.R.U32.HI R7, RZ, 0x1d, R8 ;  /* 0x0000001dff077819 */ /* 0x000fe40000011608 */
[----:B---3--:R-:W-:Y:S02]  /*02c0*/  SEL R18, R11, RZ, P1 ;  /* 0x000000ff0b127207 */ /* 0x008fe40000800000 */
[----:B------:R-:W-:Y:S02]  /*02d0*/  LOP3.LUT R6, R7, 0x4, RZ, 0xc0, !PT ;  /* 0x0000000407067812 */ /* 0x000fe400078ec0ff */
[----:B------:R-:W-:Y:S02]  /*02e0*/  SHF.R.U32.HI R13, RZ, 0x1d, R18 ;  /* 0x0000001dff0d7819 */ /* 0x000fe40000011612 */
[----:B------:R-:W-:-:S02]  /*02f0*/  IADD3 R6, P0, R6, R15, RZ ;  /* 0x0000000f06067210 */ /* 0x000fc40007f1e0ff */
[----:B------:R-:W-:Y:S02]  /*0300*/  SEL R14, R10, RZ, P1 ;  /* 0x000000ff0a0e7207 */ /* 0x000fe40000800000 */
[----:B------:R-:W-:Y:S01]  /*0310*/  LOP3.LUT R13, R13, 0x4, RZ, 0xc0, !PT ;  /* 0x000000040d0d7812 */ /* 0x000fe200078ec0ff */
[----:B------:R-:W-:Y:S01]  /*0320*/  IMAD.X R7, RZ, RZ, R8, P0 ;  /* 0x000000ffff077224 */ /* 0x000fe200000e0608 */
[----:B------:R-:W1:Y:S01]  /*0330*/  LDC.64 R10, c[0x0][0x228] ;  /* 0x00008a00ff0a7b82 */ /* 0x000e620000000a00 */
[C---:B------:R-:W-:Y:S02]  /*0340*/  LEA R12, P2, R6.reuse, UR6, 0xb ;  /* 0x00000006060c7c11 */ /* 0x040fe4000f8458ff */
[----:B------:R-:W-:Y:S02]  /*0350*/  IADD3 R13, P0, R13, R14, RZ ;  /* 0x0000000e0d0d7210 */ /* 0x000fe40007f1e0ff */
[----:B------:R-:W-:-:S03]  /*0360*/  LEA.HI.X R6, R6, UR7, R7, 0xb, P2 ;  /* 0x0000000706067c11 */ /* 0x000fc600090f5c07 */
[----:B------:R-:W-:Y:S01]  /*0370*/  IMAD.X R18, RZ, RZ, R18, P0 ;  /* 0x000000ffff127224 */ /* 0x000fe200000e0612 */
[C---:B------:R-:W-:Y:S01]  /*0380*/  LEA R12, P0, R13.reuse, R12, 0xd ;  /* 0x0000000c0d0c7211 */ /* 0x040fe200078068ff */
[----:B------:R-:W2:Y:S03]  /*0390*/  LDC.64 R14, c[0x0][0x210] ;  /* 0x00008400ff0e7b82 */ /* 0x000ea60000000a00 */
[----:B------:R-:W-:Y:S02]  /*03a0*/  LEA.HI.X R13, R13, R6, R18, 0xd, P0 ;  /* 0x000000060d0d7211 */ /* 0x000fe400000f6c12 */
[----:B------:R-:W-:-:S03]  /*03b0*/  CS2R R6, SRZ ;  /* 0x0000000000067805 */ /* 0x000fc6000001ff00 */
[----:B------:R-:W3:Y:S01]  /*03c0*/  LDC.64 R18, c[0x0][0x238] ;  /* 0x00008e00ff127b82 */ /* 0x000ee20000000a00 */
[----:B------:R-:W-:Y:S01]  /*03d0*/  IMAD.WIDE R12, R9, 0x4, R12 ;  /* 0x00000004090c7825 */ /* 0x000fe200078e020c */
[----:B------:R-:W-:-:S03]  /*03e0*/  CS2R R8, SRZ ;  /* 0x0000000000087805 */ /* 0x000fc6000001ff00 */
[----:B-1----:R-:W-:-:S04]  /*03f0*/  IMAD.WIDE R20, R4, 0x4, R10 ;  /* 0x0000000404147825 */ /* 0x002fc800078e020a */
[C---:B------:R-:W-:Y:S01]  /*0400*/  IMAD.WIDE R22, R4.reuse, 0x4, R12 ;  /* 0x0000000404167825 */ /* 0x040fe200078e020c */
[----:B------:R1:W5:Y:S01]  /*0410*/  @P1 LDG.E.EL.64 R6, desc[UR4][R20.64+-0x800] ;  /* 0xfff8000414061981 */ /* 0x000362000c2e1b00 */
[----:B------:R-:W-:Y:S02]  /*0420*/  CS2R R12, SRZ ;  /* 0x00000000000c7805 */ /* 0x000fe4000001ff00 */
[----:B------:R-:W-:Y:S01]  /*0430*/  CS2R R10, SRZ ;  /* 0x00000000000a7805 */ /* 0x000fe2000001ff00 */
[----:B------:R-:W5:Y:S01]  /*0440*/  @P1 LDG.E.EL.64 R8, desc[UR4][R22.64+-0x800] ;  /* 0xfff8000416081981 */ /* 0x000f62000c2e1b00 */
[----:B------:R-:W-:-:S04]  /*0450*/  ISETP.GE.AND P0, PT, R4, 0x200, PT ;  /* 0x000002000400780c */ /* 0x000fc80003f06270 */
[----:B------:R-:W5:Y:S01]  /*0460*/  @P1 LDG.E.EL.64 R10, desc[UR4][R16.64+-0x800] ;  /* 0xfff80004100a1981 */ /* 0x000f62000c2e1b00 */
[----:B---3--:R-:W-:-:S05]  /*0470*/  IMAD.WIDE R18, R4, 0x4, R18 ;  /* 0x0000000404127825 */ /* 0x008fca00078e0212 */
[----:B------:R3:W5:Y:S01]  /*0480*/  @P1 LDG.E.EL.64 R12, desc[UR4][R18.64+-0x800] ;  /* 0xfff80004120c1981 */ /* 0x000762000c2e1b00 */
[----:B--2---:R-:W-:Y:S01]  /*0490*/  IMAD.WIDE R14, R5, 0x4, R14 ;  /* 0x00000004050e7825 */ /* 0x004fe200078e020e */
[----:B------:R-:W-:-:S06]  /*04a0*/  CS2R R4, SRZ ;  /* 0x0000000000047805 */ /* 0x000fcc000001ff00 */
[----:B------:R2:W5:Y:S01]  /*04b0*/  @!P0 LDG.E.EL.64 R4, desc[UR4][R14.64] ;  /* 0x000000040e048981 */ /* 0x000562000c2e1b00 */
[----:B----4-:R-:W-:Y:S02]  /*04c0*/  SEL R2, R2, RZ, P1 ;  /* 0x000000ff02027207 */ /* 0x010fe40000800000 */
[----:B------:R-:W-:-:S03]  /*04d0*/  SEL R3, R3, RZ, P1 ;  /* 0x000000ff03037207 */ /* 0x000fc60000800000 */
[----:B------:R-:W-:Y:S02]  /*04e0*/  FADD R2, R2, 9.9999997473787516356e-06 ;  /* 0x3727c5ac02027421 */ /* 0x000fe40000000000 */
[----:B------:R-:W-:Y:S02]  /*04f0*/  FADD R3, R3, 9.9999997473787516356e-06 ;  /* 0x3727c5ac03037421 */ /* 0x000fe40000000000 */
[----:B-1----:R-:W1:Y:S08]  /*0500*/  MUFU.SQRT R20, R2 ;  /* 0x0000000200147308 */ /* 0x002e700000002000 */
[----:B---3--:R3:W4:Y:S01]  /*0510*/  MUFU.SQRT R18, R3 ;  /* 0x0000000300127308 */ /* 0x0087220000002000 */
[----:B-1----:R-:W-:-:S02]  /*0520*/  FSETP.GT.AND P2, PT, R20, 8.50705917302346158658e+37, PT ;  /* 0x7e8000001400780b */ /* 0x002fc40003f44000 */
[----:B------:R-:W-:Y:S01]  /*0530*/  FSETP.GEU.AND P4, PT, R20, 1.175494350822287508e-38, PT ;  /* 0x008000001400780b */ /* 0x000fe20003f8e000 */
[----:B0-----:R-:W-:Y:S01]  /*0540*/  IMAD.MOV.U32 R17, RZ, RZ, 0x3e800000 ;  /* 0x3e800000ff117424 */ /* 0x001fe200078e00ff */
[----:B---3--:R-:W0:Y:S01]  /*0550*/  LDC.64 R2, c[0x0][0x248] ;  /* 0x00009200ff027b82 */ /* 0x008e220000000a00 */
[C---:B----4-:R-:W-:Y:S02]  /*0560*/  FSETP.GT.AND P3, PT, R18.reuse, 8.50705917302346158658e+37, PT ;  /* 0x7e8000001200780b */ /* 0x050fe40003f64000 */
[----:B------:R-:W-:-:S06]  /*0570*/  FSETP.GEU.AND P5, PT, R18, 1.175494350822287508e-38, PT ;  /* 0x008000001200780b */ /* 0x000fcc0003fae000 */
[----:B------:R-:W-:-:S04]  /*0580*/  @P2 FMUL R20, R20, 0.25 ;  /* 0x3e80000014142820 */ /* 0x000fc80000400000 */
[----:B------:R-:W-:Y:S01]  /*0590*/  @!P4 FMUL R20, R20, 16777216 ;  /* 0x4b8000001414c820 */ /* 0x000fe20000400000 */
[----:B------:R-:W-:-:S04]  /*05a0*/  @P3 FMUL R18, R18, 0.25 ;  /* 0x3e80000012123820 */ /* 0x000fc80000400000 */
[----:B------:R-:W-:Y:S01]  /*05b0*/  @!P5 FMUL R18, R18, 16777216 ;  /* 0x4b8000001212d820 */ /* 0x000fe20000400000 */
[----:B------:R-:W1:Y:S01]  /*05c0*/  MUFU.RCP R20, R20 ;  /* 0x0000001400147308 */ /* 0x000e620000001000 */
[----:B--2---:R-:W-:-:S07]  /*05d0*/  FSEL R15, R17, 1, P2 ;  /* 0x3f800000110f7808 */ /* 0x004fce0001000000 */
[----:B------:R-:W2:Y:S01]  /*05e0*/  MUFU.RCP R18, R18 ;  /* 0x0000001200127308 */ /* 0x000ea20000001000 */
[----:B------:R-:W-:Y:S01]  /*05f0*/  FSEL R17, R17, 1, P3 ;  /* 0x3f80000011117808 */ /* 0x000fe20001800000 */
[----:B------:R-:W-:-:S04]  /*0600*/  @!P4 FMUL R15, R15, 16777216 ;  /* 0x4b8000000f0fc820 */ /* 0x000fc80000400000 */
[----:B------:R-:W-:Y:S01]  /*0610*/  @!P5 FMUL R17, R17, 16777216 ;  /* 0x4b8000001111d820 */ /* 0x000fe20000400000 */
[----:B-1----:R-:W-:-:S03]  /*0620*/  FMUL R20, R20, R15 ;  /* 0x0000000f14147220 */ /* 0x002fc60000400000 */
[----:B--2---:R-:W-:Y:S01]  /*0630*/  FMUL R17, R18, R17 ;  /* 0x0000001112117220 */ /* 0x004fe20000400000 */
[----:B0-----:R-:W-:Y:S01]  /*0640*/  IMAD.WIDE R2, R0, 0x4, R2 ;  /* 0x0000000400027825 */ /* 0x001fe200078e0202 */
[----:B-----5:R-:W-:Y:S02]  /*0650*/  SEL R14, R6, RZ, P1 ;  /* 0x000000ff060e7207 */ /* 0x020fe40000800000 */
[----:B------:R-:W-:Y:S02]  /*0660*/  SEL R19, R7, RZ, P1 ;  /* 0x000000ff07137207 */ /* 0x000fe40000800000 */
[----:B------:R-:W-:Y:S02]  /*0670*/  SEL R7, R8, RZ, P1 ;  /* 0x000000ff08077207 */ /* 0x000fe40000800000 */
[----:B------:R-:W-:-:S03]  /*0680*/  SEL R6, R9, RZ, P1 ;  /* 0x000000ff09067207 */ /* 0x000fc60000800000 */
[----:B------:R-:W-:Y:S02]  /*0690*/  FADD R7, R7, -R14 ;  /* 0x8000000e07077221 */ /* 0x000fe40000000000 */
[----:B------:R-:W-:Y:S01]  /*06a0*/  FADD R6, R6, -R19 ;  /* 0x8000001306067221 */ /* 0x000fe20000000000 */
[----:B------:R-:W-:Y:S01]  /*06b0*/  SEL R10, R10, RZ, P1 ;  /* 0x000000ff0a0a7207 */ /* 0x000fe20000800000 */
[----:B------:R-:W-:Y:S01]  /*06c0*/  FMUL R7, R7, R20 ;  /* 0x0000001407077220 */ /* 0x000fe20000400000 */
[----:B------:R-:W-:Y:S01]  /*06d0*/  SEL R11, R11, RZ, P1 ;  /* 0x000000ff0b0b7207 */ /* 0x000fe20000800000 */
[----:B------:R-:W-:Y:S01]  /*06e0*/  FMUL R6, R6, R17 ;  /* 0x0000001106067220 */ /* 0x000fe20000400000 */
[----:B------:R-:W-:Y:S02]  /*06f0*/  SEL R12, R12, RZ, P1 ;  /* 0x000000ff0c0c7207 */ /* 0x000fe40000800000 */
[----:B------:R-:W-:-:S03]  /*0700*/  SEL R13, R13, RZ, P1 ;  /* 0x000000ff0d0d7207 */ /* 0x000fc60000800000 */
[----:B------:R-:W-:Y:S02]  /*0710*/  FFMA R10, R7, R12, R10 ;  /* 0x0000000c070a7223 */ /* 0x000fe4000000000a */
[----:B------:R-:W-:-:S03]  /*0720*/  FFMA R11, R6, R13, R11 ;  /* 0x0000000d060b7223 */ /* 0x000fc6000000000b */
[----:B------:R-:W-:Y:S02]  /*0730*/  FSETP.GEU.AND P1, PT, R10, RZ, PT ;  /* 0x000000ff0a00720b */ /* 0x000fe40003f2e000 */
[----:B------:R-:W-:Y:S02]  /*0740*/  FSETP.GEU.AND P2, PT, R11, RZ, PT ;  /* 0x000000ff0b00720b */ /* 0x000fe40003f4e000 */
[----:B------:R-:W-:Y:S02]  /*0750*/  SEL R4, R4, RZ, !P0 ;  /* 0x000000ff04047207 */ /* 0x000fe40004000000 */
[----:B------:R-:W-:Y:S02]  /*0760*/  SEL R5, R5, RZ, !P0 ;  /* 0x000000ff05057207 */ /* 0x000fe40004000000 */
[----:B------:R-:W-:Y:S02]  /*0770*/  @P0 FSEL R4, R10, RZ, P1 ;  /* 0x000000ff0a040208 */ /* 0x000fe40000800000 */
[----:B------:R-:W-:-:S05]  /*0780*/  @P0 FSEL R5, R11, RZ, P2 ;  /* 0x000000ff0b050208 */ /* 0x000fca0001000000 */
[----:B------:R-:W-:Y:S01]  /*0790*/  STG.E.64 desc[UR4][R2.64], R4 ;  /* 0x0000000402007986 */ /* 0x000fe2000c101b04 */
[----:B------:R-:W-:Y:S05]  /*07a0*/  EXIT ;  /* 0x000000000000794d */ /* 0x000fea0003800000 */
.L_x_0:
[----:B------:R-:W-:-:S00]  /*07b0*/  BRA `(.L_x_0) ;  /* 0xfffffffc00fc7947 */ /* 0x000fc0000383ffff */
[----:B------:R-:W-:-:S00]  /*07c0*/  NOP ;  /* 0x0000000000007918 */ /* 0x000fc00000000000 */
        /* <DEDUP_REMOVED lines=11> */
.L_x_1:


//--------------------- .nv.global.init           --------------------------
	.section	.nv.global.init,"aw",@progbits
.nv.global.init:
	.type		_$_str,@object
	.size		_$_str,(_$_str_$_2 - _$_str)
_$_str:
        /*0000*/ 	.byte	0x5f, 0x5f, 0x43, 0x55, 0x44, 0x41, 0x5f, 0x46, 0x54, 0x5a, 0x00
	.type		_$_str_$_2,@object
	.size		_$_str_$_2,(.L_1 - _$_str_$_2)
_$_str_$_2:
        /*000b*/ 	.byte	0x5f, 0x5f, 0x43, 0x55, 0x44, 0x41, 0x5f, 0x50, 0x52, 0x45, 0x43, 0x5f, 0x53, 0x51, 0x52, 0x54
        /*001b*/ 	.byte	0x00
.L_1:


//--------------------- .nv.constant0.triton_poi_fused_cat_20 --------------------------
	.section	.nv.constant0.triton_poi_fused_cat_20,"a",@progbits
	.sectionflags	@""
	.align	4
.nv.constant0.triton_poi_fused_cat_20:
	.zero		596
